//
// Generated by NVIDIA NVVM Compiler
//
// Compiler Build ID: CL-36424714
// Cuda compilation tools, release 13.0, V13.0.88
// Based on NVVM 20.0.0
//

.version 9.0
.target sm_100
.address_size 64

	// .globl	_Z7reduce2PfS_j

.visible .entry _Z7reduce2PfS_j(
	.param .u64 .ptr .align 1 _Z7reduce2PfS_j_param_0,
	.param .u64 .ptr .align 1 _Z7reduce2PfS_j_param_1,
	.param .u32 _Z7reduce2PfS_j_param_2
)
{
	.reg .pred 	%p<6>;
	.reg .b32 	%r<10>;
	.reg .b32 	%f<5>;
	.reg .b64 	%rd<13>;

	ld.param.u64 	%rd3, [_Z7reduce2PfS_j_param_0];
	ld.param.u64 	%rd4, [_Z7reduce2PfS_j_param_1];
	ld.param.u32 	%r7, [_Z7reduce2PfS_j_param_2];
	mov.u32 	%r1, %tid.x;
	mov.u32 	%r2, %ctaid.x;
	mov.u32 	%r9, %ntid.x;
	mul.lo.s32 	%r4, %r2, %r9;
	add.s32 	%r8, %r4, %r1;
	setp.ge.u32 	%p1, %r8, %r7;
	@%p1 bra 	$L__BB0_8;
	cvta.to.global.u64 	%rd5, %rd3;
	mul.wide.u32 	%rd6, %r4, 4;
	add.s64 	%rd1, %rd5, %rd6;
	setp.lt.u32 	%p2, %r9, 2;
	@%p2 bra 	$L__BB0_6;
	mul.wide.u32 	%rd7, %r1, 4;
	add.s64 	%rd2, %rd1, %rd7;
$L__BB0_3:
	shr.u32 	%r6, %r9, 1;
	setp.ge.u32 	%p3, %r1, %r6;
	@%p3 bra 	$L__BB0_5;
	mul.wide.u32 	%rd8, %r6, 4;
	add.s64 	%rd9, %rd2, %rd8;
	ld.global.f32 	%f1, [%rd9];
	ld.global.f32 	%f2, [%rd2];
	add.f32 	%f3, %f1, %f2;
	st.global.f32 	[%rd2], %f3;
$L__BB0_5:
	bar.sync 	0;
	setp.gt.u32 	%p4, %r9, 3;
	mov.u32 	%r9, %r6;
	@%p4 bra 	$L__BB0_3;
$L__BB0_6:
	setp.ne.s32 	%p5, %r1, 0;
	@%p5 bra 	$L__BB0_8;
	ld.global.f32 	%f4, [%rd1];
	cvta.to.global.u64 	%rd10, %rd4;
	mul.wide.u32 	%rd11, %r2, 4;
	add.s64 	%rd12, %rd10, %rd11;
	st.global.f32 	[%rd12], %f4;
$L__BB0_8:
	ret;

}


// ===== COMPILED SASS (sm_100) =====

	.target	sm_100

	.elftype	@"ET_EXEC"


//--------------------- .note.nv.tkinfo           --------------------------
	.section	.note.nv.tkinfo,"",@"SHT_NOTE"
	.sectionflags	@"SHF_NOTE_NV_TKINFO"
	.tkinfo
        /*0018*/ 	.word	0x00000002
        /*0030*/ 	.string	""
        /*0030*/ 	.string	"ptxas"
        /*0030*/ 	.string	"Cuda compilation tools, release 13.0, V13.0.88"
        /*0030*/ 	.string	"Build cuda_13.0.r13.0/compiler.36424714_0"
        /*0030*/ 	.string	"-arch sm_100 -m 64 "



//--------------------- .note.nv.cuinfo           --------------------------
	.section	.note.nv.cuinfo,"",@"SHT_NOTE"
	.sectionflags	@"SHF_NOTE_NV_CUINFO"
        /*0018*/ 	.short	0x0002
        /*001a*/ 	.short	0x0064
        /*001c*/ 	.short	0x0082
	.zero		2


//--------------------- .nv.info                  --------------------------
	.section	.nv.info,"",@"SHT_CUDA_INFO"
	.align	4


	//----- nvinfo : EIATTR_REGCOUNT
	.align		4
        /*0000*/ 	.byte	0x04, 0x2f
        /*0002*/ 	.short	(.L_1 - .L_0)
	.align		4
.L_0:
        /*0004*/ 	.word	index@(_Z7reduce2PfS_j)
        /*0008*/ 	.word	0x00000010


	//----- nvinfo : EIATTR_FRAME_SIZE
	.align		4
.L_1:
        /*000c*/ 	.byte	0x04, 0x11
        /*000e*/ 	.short	(.L_3 - .L_2)
	.align		4
.L_2:
        /*0010*/ 	.word	index@(_Z7reduce2PfS_j)
        /*0014*/ 	.word	0x00000000


	//----- nvinfo : EIATTR_MIN_STACK_SIZE
	.align		4
.L_3:
        /*0018*/ 	.byte	0x04, 0x12
        /*001a*/ 	.short	(.L_5 - .L_4)
	.align		4
.L_4:
        /*001c*/ 	.word	index@(_Z7reduce2PfS_j)
        /*0020*/ 	.word	0x00000000
.L_5:


//--------------------- .nv.compat                --------------------------
	.section	.nv.compat,"",@"SHT_CUDA_COMPAT_INFO"
	.align	4
        /*0000*/ 	.byte	0x02, 0x09, 0x00, 0x00, 0x02, 0x02, 0x01, 0x00, 0x02, 0x05, 0x05, 0x00, 0x03, 0x07, 0x01, 0x01
        /*0010*/ 	.byte	0x02, 0x03, 0x00, 0x00, 0x02, 0x06, 0x01, 0x00, 0x04, 0x0b, 0x08, 0x00, 0x09, 0x00, 0x00, 0x00
        /*0020*/ 	.byte	0x00, 0x00, 0x00, 0x00


//--------------------- .nv.info._Z7reduce2PfS_j  --------------------------
	.section	.nv.info._Z7reduce2PfS_j,"",@"SHT_CUDA_INFO"
	.sectionflags	@""
	.align	4


	//----- nvinfo : EIATTR_CUDA_API_VERSION
	.align		4
        /*0000*/ 	.byte	0x04, 0x37
        /*0002*/ 	.short	(.L_7 - .L_6)
.L_6:
        /*0004*/ 	.word	0x00000082


	//----- nvinfo : EIATTR_KPARAM_INFO
	.align		4
.L_7:
        /*0008*/ 	.byte	0x04, 0x17
        /*000a*/ 	.short	(.L_9 - .L_8)
.L_8:
        /*000c*/ 	.word	0x00000000
        /*0010*/ 	.short	0x0002
        /*0012*/ 	.short	0x0010
        /*0014*/ 	.byte	0x00, 0xf0, 0x11, 0x00


	//----- nvinfo : EIATTR_KPARAM_INFO
	.align		4
.L_9:
        /*0018*/ 	.byte	0x04, 0x17
        /*001a*/ 	.short	(.L_11 - .L_10)
.L_10:
        /*001c*/ 	.word	0x00000000
        /*0020*/ 	.short	0x0001
        /*0022*/ 	.short	0x0008
        /*0024*/ 	.byte	0x00, 0xf5, 0x21, 0x00


	//----- nvinfo : EIATTR_KPARAM_INFO
	.align		4
.L_11:
        /*0028*/ 	.byte	0x04, 0x17
        /*002a*/ 	.short	(.L_13 - .L_12)
.L_12:
        /*002c*/ 	.word	0x00000000
        /*0030*/ 	.short	0x0000
        /*0032*/ 	.short	0x0000
        /*0034*/ 	.byte	0x00, 0xf5, 0x21, 0x00


	//----- nvinfo : EIATTR_SPARSE_MMA_MASK
	.align		4
.L_13:
        /*0038*/ 	.byte	0x03, 0x50
        /*003a*/ 	.short	0x0000


	//----- nvinfo : EIATTR_MAXREG_COUNT
	.align		4
        /*003c*/ 	.byte	0x03, 0x1b
        /*003e*/ 	.short	0x00ff


	//----- nvinfo : EIATTR_NUM_BARRIERS
	.align		4
        /*0040*/ 	.byte	0x02, 0x4c
        /*0042*/ 	.byte	0x01
	.zero		1


	//----- nvinfo : EIATTR_MERCURY_ISA_VERSION
	.align		4
        /*0044*/ 	.byte	0x03, 0x5f
        /*0046*/ 	.short	0x0101


	//----- nvinfo : EIATTR_VRC_CTA_INIT_COUNT
	.align		4
        /*0048*/ 	.byte	0x02, 0x4a
	.zero		1
	.zero		1


	//----- nvinfo : EIATTR_EXIT_INSTR_OFFSETS
	.align		4
        /*004c*/ 	.byte	0x04, 0x1c
        /*004e*/ 	.short	(.L_15 - .L_14)


	//   ....[0]....
.L_14:
        /*0050*/ 	.word	0x00000090


	//   ....[1]....
        /*0054*/ 	.word	0x000001f0


	//   ....[2]....
        /*0058*/ 	.word	0x00000240


	//----- nvinfo : EIATTR_CRS_STACK_SIZE
	.align		4
.L_15:
        /*005c*/ 	.byte	0x04, 0x1e
        /*005e*/ 	.short	(.L_17 - .L_16)
.L_16:
        /*0060*/ 	.word	0x00000000


	//----- nvinfo : EIATTR_CBANK_PARAM_SIZE
	.align		4
.L_17:
        /*0064*/ 	.byte	0x03, 0x19
        /*0066*/ 	.short	0x0014


	//----- nvinfo : EIATTR_PARAM_CBANK
	.align		4
        /*0068*/ 	.byte	0x04, 0x0a
        /*006a*/ 	.short	(.L_19 - .L_18)
	.align		4
.L_18:
        /*006c*/ 	.word	index@(.nv.constant0._Z7reduce2PfS_j)
        /*0070*/ 	.short	0x0380
        /*0072*/ 	.short	0x0014


	//----- nvinfo : EIATTR_SW_WAR
	.align		4
.L_19:
        /*0074*/ 	.byte	0x04, 0x36
        /*0076*/ 	.short	(.L_21 - .L_20)
.L_20:
        /*0078*/ 	.word	0x00000008
.L_21:


//--------------------- .nv.callgraph             --------------------------
	.section	.nv.callgraph,"",@"SHT_CUDA_CALLGRAPH"
	.align	4
	.sectionentsize	8
	.align		4
        /*0000*/ 	.word	0x00000000
	.align		4
        /*0004*/ 	.word	0xffffffff
	.align		4
        /*0008*/ 	.word	0x00000000
	.align		4
        /*000c*/ 	.word	0xfffffffe
	.align		4
        /*0010*/ 	.word	0x00000000
	.align		4
        /*0014*/ 	.word	0xfffffffd
	.align		4
        /*0018*/ 	.word	0x00000000
	.align		4
        /*001c*/ 	.word	0xfffffffc


//--------------------- .text._Z7reduce2PfS_j     --------------------------
	.section	.text._Z7reduce2PfS_j,"ax",@progbits
	.align	128
        .global         _Z7reduce2PfS_j
        .type           _Z7reduce2PfS_j,@function
        .size           _Z7reduce2PfS_j,(.L_x_5 - _Z7reduce2PfS_j)
        .other          _Z7reduce2PfS_j,@"STO_CUDA_ENTRY STV_DEFAULT"
_Z7reduce2PfS_j:
.text._Z7reduce2PfS_j:
[----:B------:R-:W-:Y:S01]  /*0000*/  LDC R1, c[0x0][0x37c] ;  /* 0x0000df00ff017b82 */ /* 0x000fe20000000800 */
[----:B------:R-:W0:Y:S01]  /*0010*/  S2R R11, SR_CTAID.X ;  /* 0x00000000000b7919 */ /* 0x000e220000002500 */
[----:B------:R-:W0:Y:S01]  /*0020*/  LDCU UR4, c[0x0][0x360] ;  /* 0x00006c00ff0477ac */ /* 0x000e220008000800 */
[----:B------:R-:W1:Y:S01]  /*0030*/  S2R R8, SR_TID.X ;  /* 0x0000000000087919 */ /* 0x000e620000002100 */
[----:B------:R-:W2:Y:S01]  /*0040*/  LDCU UR5, c[0x0][0x390] ;  /* 0x00007200ff0577ac */ /* 0x000ea20008000800 */
[----:B0-----:R-:W-:-:S05]  /*0050*/  IMAD R5, R11, UR4, RZ ;  /* 0x000000040b057c24 */ /* 0x001fca000f8e02ff */
[----:B-1----:R-:W-:-:S04]  /*0060*/  IADD3 R0, PT, PT, R5, R8, RZ ;  /* 0x0000000805007210 */ /* 0x002fc80007ffe0ff */
[----:B--2---:R-:W-:Y:S02]  /*0070*/  ISETP.GE.U32.AND P0, PT, R0, UR5, PT ;  /* 0x0000000500007c0c */ /* 0x004fe4000bf06070 */
[----:B------:R-:W-:-:S11]  /*0080*/  MOV R0, UR4 ;  /* 0x0000000400007c02 */ /* 0x000fd60008000f00 */
[----:B------:R-:W-:Y:S05]  /*0090*/  @P0 EXIT ;  /* 0x000000000000094d */ /* 0x000fea0003800000 */
[----:B------:R-:W0:Y:S01]  /*00a0*/  LDC.64 R2, c[0x0][0x380] ;  /* 0x0000e000ff027b82 */ /* 0x000e220000000a00 */
[----:B------:R-:W-:Y:S01]  /*00b0*/  ISETP.GE.U32.AND P0, PT, R0, 0x2, PT ;  /* 0x000000020000780c */ /* 0x000fe20003f06070 */
[----:B------:R-:W1:Y:S01]  /*00c0*/  LDCU.64 UR4, c[0x0][0x358] ;  /* 0x00006b00ff0477ac */ /* 0x000e620008000a00 */
[----:B0-----:R-:W-:-:S11]  /*00d0*/  IMAD.WIDE.U32 R2, R5, 0x4, R2 ;  /* 0x0000000405027825 */ /* 0x001fd600078e0002 */
[----:B-1----:R-:W-:Y:S05]  /*00e0*/  @!P0 BRA `(.L_x_0) ;  /* 0x00000000003c8947 */ /* 0x002fea0003800000 */
[----:B------:R-:W-:-:S07]  /*00f0*/  IMAD.WIDE.U32 R4, R8, 0x4, R2 ;  /* 0x0000000408047825 */ /* 0x000fce00078e0002 */
.L_x_3:
[----:B------:R-:W-:Y:S01]  /*0100*/  SHF.R.U32.HI R13, RZ, 0x1, R0 ;  /* 0x00000001ff0d7819 */ /* 0x000fe20000011600 */
[----:B------:R-:W-:Y:S03]  /*0110*/  BSSY.RECONVERGENT B0, `(.L_x_1) ;  /* 0x0000008000007945 */ /* 0x000fe60003800200 */
[----:B------:R-:W-:-:S13]  /*0120*/  ISETP.GE.U32.AND P0, PT, R8, R13, PT ;  /* 0x0000000d0800720c */ /* 0x000fda0003f06070 */
[----:B0-----:R-:W-:Y:S05]  /*0130*/  @P0 BRA `(.L_x_2) ;  /* 0x0000000000140947 */ /* 0x001fea0003800000 */
[----:B------:R-:W-:Y:S01]  /*0140*/  IMAD.WIDE.U32 R6, R13, 0x4, R4 ;  /* 0x000000040d067825 */ /* 0x000fe200078e0004 */
[----:B------:R-:W2:Y:S05]  /*0150*/  LDG.E R9, desc[UR4][R4.64] ;  /* 0x0000000404097981 */ /* 0x000eaa000c1e1900 */
[----:B------:R-:W2:Y:S02]  /*0160*/  LDG.E R6, desc[UR4][R6.64] ;  /* 0x0000000406067981 */ /* 0x000ea4000c1e1900 */
[----:B--2---:R-:W-:-:S05]  /*0170*/  FADD R9, R6, R9 ;  /* 0x0000000906097221 */ /* 0x004fca0000000000 */
[----:B------:R0:W-:Y:S02]  /*0180*/  STG.E desc[UR4][R4.64], R9 ;  /* 0x0000000904007986 */ /* 0x0001e4000c101904 */
.L_x_2:
[----:B------:R-:W-:Y:S05]  /*0190*/  BSYNC.RECONVERGENT B0 ;  /* 0x0000000000007941 */ /* 0x000fea0003800200 */
.L_x_1:
[----:B------:R-:W-:Y:S01]  /*01a0*/  BAR.SYNC.DEFER_BLOCKING 0x0 ;  /* 0x0000000000007b1d */ /* 0x000fe20000010000 */
[----:B------:R-:W-:Y:S02]  /*01b0*/  ISETP.GT.U32.AND P0, PT, R0, 0x3, PT ;  /* 0x000000030000780c */ /* 0x000fe40003f04070 */
[----:B------:R-:W-:-:S11]  /*01c0*/  MOV R0, R13 ;  /* 0x0000000d00007202 */ /* 0x000fd60000000f00 */
[----:B------:R-:W-:Y:S05]  /*01d0*/  @P0 BRA `(.L_x_3) ;  /* 0xfffffffc00c80947 */ /* 0x000fea000383ffff */
.L_x_0:
[----:B------:R-:W-:-:S13]  /*01e0*/  ISETP.NE.AND P0, PT, R8, RZ, PT ;  /* 0x000000ff0800720c */ /* 0x000fda0003f05270 */
[----:B------:R-:W-:Y:S05]  /*01f0*/  @P0 EXIT ;  /* 0x000000000000094d */ /* 0x000fea0003800000 */
[----:B------:R-:W2:Y:S01]  /*0200*/  LDG.E R3, desc[UR4][R2.64] ;  /* 0x0000000402037981 */ /* 0x000ea2000c1e1900 */
[----:B0-----:R-:W0:Y:S02]  /*0210*/  LDC.64 R4, c[0x0][0x388] ;  /* 0x0000e200ff047b82 */ /* 0x001e240000000a00 */
[----:B0-----:R-:W-:-:S05]  /*0220*/  IMAD.WIDE.U32 R4, R11, 0x4, R4 ;  /* 0x000000040b047825 */ /* 0x001fca00078e0004 */
[----:B--2---:R-:W-:Y:S01]  /*0230*/  STG.E desc[UR4][R4.64], R3 ;  /* 0x0000000304007986 */ /* 0x004fe2000c101904 */
[----:B------:R-:W-:Y:S05]  /*0240*/  EXIT ;  /* 0x000000000000794d */ /* 0x000fea0003800000 */
.L_x_4:
[----:B------:R-:W-:-:S00]  /*0250*/  BRA `(.L_x_4) ;  /* 0xfffffffc00fc7947 */ /* 0x000fc0000383ffff */
[----:B------:R-:W-:-:S00]  /*0260*/  NOP ;  /* 0x0000000000007918 */ /* 0x000fc00000000000 */
        /* <DEDUP_REMOVED lines=9> */
.L_x_5:


//--------------------- .nv.shared.reserved.0     --------------------------
	.section	.nv.shared.reserved.0,"aw",@nobits
	.weak		__nv_reservedSMEM_offset_0_alias
	.size		__nv_reservedSMEM_offset_0_alias, 0, 64
	.other		__nv_reservedSMEM_offset_0_alias,@"STO_CUDA_RESERVED_SHARED STV_DEFAULT"
__nv_reservedSMEM_offset_0_alias:
	.zero		0
	.zero		64


//--------------------- .nv.constant0._Z7reduce2PfS_j --------------------------
	.section	.nv.constant0._Z7reduce2PfS_j,"a",@progbits
	.sectionflags	@""
	.align	4
.nv.constant0._Z7reduce2PfS_j:
	.zero		916


//--------------------- SYMBOLS --------------------------

	.type		.nv.reservedSmem.offset0,@object
	.size		.nv.reservedSmem.offset0,0x4
